	.headerflags	@"EF_CUDA_TEXMODE_UNIFIED EF_CUDA_64BIT_ADDRESS EF_CUDA_ACCELERATORS EF_CUDA_SM90 EF_CUDA_VIRTUAL_SM(EF_CUDA_SM90)"
	.elftype	@"ET_EXEC"


//--------------------- .nv.info                  --------------------------
	.section	.nv.info,"",@"SHT_CUDA_INFO"
	.align	4


	//----- nvinfo : EIATTR_REGCOUNT
	.align		4
        /*0000*/ 	.byte	0x04, 0x2f
        /*0002*/ 	.short	(.L_1 - .L_0)
	.align		4
.L_0:
        /*0004*/ 	.word	index@(triton_per_fused_add_max_mul_0)
        /*0008*/ 	.word	0x0000000c


	//----- nvinfo : EIATTR_MIN_STACK_SIZE
	.align		4
.L_1:
        /*000c*/ 	.byte	0x04, 0x12
        /*000e*/ 	.short	(.L_3 - .L_2)
	.align		4
.L_2:
        /*0010*/ 	.word	index@(triton_per_fused_add_max_mul_0)
        /*0014*/ 	.word	0x00000000


	//----- nvinfo : EIATTR_FRAME_SIZE
	.align		4
.L_3:
        /*0018*/ 	.byte	0x04, 0x11
        /*001a*/ 	.short	(.L_5 - .L_4)
	.align		4
.L_4:
        /*001c*/ 	.word	index@(triton_per_fused_add_max_mul_0)
        /*0020*/ 	.word	0x00000000


	//----- nvinfo : EIATTR_MIN_STACK_SIZE
	.align		4
.L_5:
        /*0024*/ 	.byte	0x04, 0x12
        /*0026*/ 	.short	(.L_7 - .L_6)
	.align		4
.L_6:
        /*0028*/ 	.word	index@(triton_per_fused_add_max_mul_0)
        /*002c*/ 	.word	0x00000000
.L_7:


//--------------------- .nv.info.triton_per_fused_add_max_mul_0 --------------------------
	.section	.nv.info.triton_per_fused_add_max_mul_0,"",@"SHT_CUDA_INFO"
	.sectionflags	@""
	.align	4


	//----- nvinfo : EIATTR_CUDA_API_VERSION
	.align		4
        /*0000*/ 	.byte	0x04, 0x37
        /*0002*/ 	.short	(.L_9 - .L_8)
.L_8:
        /*0004*/ 	.word	0x0000007c


	//----- nvinfo : EIATTR_KPARAM_INFO
	.align		4
.L_9:
        /*0008*/ 	.byte	0x04, 0x17
        /*000a*/ 	.short	(.L_11 - .L_10)
.L_10:
        /*000c*/ 	.word	0x00000000
        /*0010*/ 	.short	0x0003
        /*0012*/ 	.short	0x0018
        /*0014*/ 	.byte	0x00, 0xf0, 0x11, 0x00


	//----- nvinfo : EIATTR_KPARAM_INFO
	.align		4
.L_11:
        /*0018*/ 	.byte	0x04, 0x17
        /*001a*/ 	.short	(.L_13 - .L_12)
.L_12:
        /*001c*/ 	.word	0x00000000
        /*0020*/ 	.short	0x0002
        /*0022*/ 	.short	0x0010
        /*0024*/ 	.byte	0x00, 0xf4, 0x21, 0x00


	//----- nvinfo : EIATTR_KPARAM_INFO
	.align		4
.L_13:
        /*0028*/ 	.byte	0x04, 0x17
        /*002a*/ 	.short	(.L_15 - .L_14)
.L_14:
        /*002c*/ 	.word	0x00000000
        /*0030*/ 	.short	0x0001
        /*0032*/ 	.short	0x0008
        /*0034*/ 	.byte	0x00, 0xf4, 0x21, 0x00


	//----- nvinfo : EIATTR_KPARAM_INFO
	.align		4
.L_15:
        /*0038*/ 	.byte	0x04, 0x17
        /*003a*/ 	.short	(.L_17 - .L_16)
.L_16:
        /*003c*/ 	.word	0x00000000
        /*0040*/ 	.short	0x0000
        /*0042*/ 	.short	0x0000
        /*0044*/ 	.byte	0x00, 0xf4, 0x21, 0x00


	//----- nvinfo : EIATTR_SPARSE_MMA_MASK
	.align		4
.L_17:
        /*0048*/ 	.byte	0x03, 0x50
        /*004a*/ 	.short	0x0000


	//----- nvinfo : EIATTR_MAXREG_COUNT
	.align		4
        /*004c*/ 	.byte	0x03, 0x1b
        /*004e*/ 	.short	0x00ff


	//----- nvinfo : EIATTR_COOP_GROUP_MASK_REGIDS
	.align		4
        /*0050*/ 	.byte	0x04, 0x29
        /*0052*/ 	.short	(.L_19 - .L_18)


	//   ....[0]....
.L_18:
        /*0054*/ 	.word	0xffffffff


	//   ....[1]....
        /*0058*/ 	.word	0xffffffff


	//   ....[2]....
        /*005c*/ 	.word	0xffffffff


	//   ....[3]....
        /*0060*/ 	.word	0xffffffff


	//   ....[4]....
        /*0064*/ 	.word	0xffffffff


	//   ....[5]....
        /*0068*/ 	.word	0xffffffff


	//----- nvinfo : EIATTR_COOP_GROUP_INSTR_OFFSETS
	.align		4
.L_19:
        /*006c*/ 	.byte	0x04, 0x28
        /*006e*/ 	.short	(.L_21 - .L_20)


	//   ....[0]....
.L_20:
        /*0070*/ 	.word	0x00000180


	//   ....[1]....
        /*0074*/ 	.word	0x000001d0


	//   ....[2]....
        /*0078*/ 	.word	0x00000220


	//   ....[3]....
        /*007c*/ 	.word	0x00000260


	//   ....[4]....
        /*0080*/ 	.word	0x000002a0


	//   ....[5]....
        /*0084*/ 	.word	0x00000340


	//----- nvinfo : EIATTR_EXIT_INSTR_OFFSETS
	.align		4
.L_21:
        /*0088*/ 	.byte	0x04, 0x1c
        /*008a*/ 	.short	(.L_23 - .L_22)


	//   ....[0]....
.L_22:
        /*008c*/ 	.word	0x000003e0


	//   ....[1]....
        /*0090*/ 	.word	0x00000440


	//----- nvinfo : EIATTR_REQNTID
	.align		4
.L_23:
        /*0094*/ 	.byte	0x04, 0x10
        /*0096*/ 	.short	(.L_25 - .L_24)
.L_24:
        /*0098*/ 	.word	0x00000040
        /*009c*/ 	.word	0x00000001
        /*00a0*/ 	.word	0x00000001


	//----- nvinfo : EIATTR_CBANK_PARAM_SIZE
	.align		4
.L_25:
        /*00a4*/ 	.byte	0x03, 0x19
        /*00a6*/ 	.short	0x001c


	//----- nvinfo : EIATTR_PARAM_CBANK
	.align		4
        /*00a8*/ 	.byte	0x04, 0x0a
        /*00aa*/ 	.short	(.L_27 - .L_26)
	.align		4
.L_26:
        /*00ac*/ 	.word	index@(.nv.constant0.triton_per_fused_add_max_mul_0)
        /*00b0*/ 	.short	0x0210
        /*00b2*/ 	.short	0x001c


	//----- nvinfo : EIATTR_SW_WAR
	.align		4
.L_27:
        /*00b4*/ 	.byte	0x04, 0x36
        /*00b6*/ 	.short	(.L_29 - .L_28)
.L_28:
        /*00b8*/ 	.word	0x00000008
.L_29:


//--------------------- .nv.callgraph             --------------------------
	.section	.nv.callgraph,"",@"SHT_CUDA_CALLGRAPH"
	.align	4
	.sectionentsize	8
	.align		4
        /*0000*/ 	.word	0x00000000
	.align		4
        /*0004*/ 	.word	0xffffffff
	.align		4
        /*0008*/ 	.word	0x00000000
	.align		4
        /*000c*/ 	.word	0xfffffffe
	.align		4
        /*0010*/ 	.word	0x00000000
	.align		4
        /*0014*/ 	.word	0xfffffffd
	.align		4
        /*0018*/ 	.word	0x00000000
	.align		4
        /*001c*/ 	.word	0xfffffffc


//--------------------- .text.triton_per_fused_add_max_mul_0 --------------------------
	.section	.text.triton_per_fused_add_max_mul_0,"ax",@progbits
	.sectionflags	@"SHF_BARRIERS=1"
	.align	128
        .global         triton_per_fused_add_max_mul_0
        .type           triton_per_fused_add_max_mul_0,@function
        .size           triton_per_fused_add_max_mul_0,(.L_x_1 - triton_per_fused_add_max_mul_0)
        .other          triton_per_fused_add_max_mul_0,@"STO_CUDA_ENTRY STV_DEFAULT"
triton_per_fused_add_max_mul_0:
.text.triton_per_fused_add_max_mul_0:
[----:B------:R-:W0:Y:S02]  /*0000*/  LDC R1, c[0x0][0x28] ;  /* 0x00000a00ff017b82 */ /* 0x000e240000000800 */
[----:B------:R-:W1:Y:S01]  /*0010*/  S2R R9, SR_TID.X ;  /* 0x0000000000097919 */ /* 0x000e620000002100 */
[----:B------:R-:W2:Y:S01]  /*0020*/  LDC.64 R6, c[0x0][0x218] ;  /* 0x00008600ff067b82 */ /* 0x000ea20000000a00 */
[----:B------:R-:W-:Y:S01]  /*0030*/  ULDC.64 UR6, c[0x0][0x208] ;  /* 0x0000820000067ab9 */ /* 0x000fe20000000a00 */
[----:B-1----:R-:W-:-:S05]  /*0040*/  IMAD.SHL.U32 R0, R9, 0x4, RZ ;  /* 0x0000000409007824 */ /* 0x002fca00078e00ff */
[----:B------:R-:W-:-:S05]  /*0050*/  LOP3.LUT R3, R0, 0xfc, RZ, 0xc0, !PT ;  /* 0x000000fc00037812 */ /* 0x000fca00078ec0ff */
[----:B--2---:R-:W-:-:S06]  /*0060*/  IMAD.WIDE.U32 R6, R3, 0x4, R6 ;  /* 0x0000000403067825 */ /* 0x004fcc00078e0006 */
[----:B------:R-:W2:Y:S01]  /*0070*/  LDG.E.128 R4, desc[UR6][R6.64] ;  /* 0x0000000606047981 */ /* 0x000ea2000c1e1d00 */
[----:B------:R-:W1:Y:S08]  /*0080*/  LDC.64 R2, c[0x0][0x220] ;  /* 0x00008800ff027b82 */ /* 0x000e700000000a00 */
[----:B------:R-:W3:Y:S01]  /*0090*/  S2UR UR5, SR_CgaCtaId ;  /* 0x00000000000579c3 */ /* 0x000ee20000008800 */
[C---:B------:R-:W-:Y:S01]  /*00a0*/  LOP3.LUT P2, RZ, R9.reuse, 0x1f, RZ, 0xc0, !PT ;  /* 0x0000001f09ff7812 */ /* 0x040fe2000784c0ff */
[----:B------:R-:W-:Y:S01]  /*00b0*/  UMOV UR4, 0x400 ;  /* 0x0000040000047882 */ /* 0x000fe20000000000 */
[----:B------:R-:W-:Y:S01]  /*00c0*/  ISETP.GE.AND P3, PT, R9, 0x2, PT ;  /* 0x000000020900780c */ /* 0x000fe20003f66270 */
[----:B---3--:R-:W-:Y:S01]  /*00d0*/  UPRMT UR4, UR5, 0x654, UR4 ;  /* 0x0000065405047896 */ /* 0x008fe20008000004 */
[----:B--2---:R-:W-:-:S02]  /*00e0*/  FSETP.GT.AND P0, PT, R4, R5, PT ;  /* 0x000000050400720b */ /* 0x004fc40003f04000 */
[----:B------:R-:W-:-:S11]  /*00f0*/  FSETP.NAN.AND P1, PT, R4, R4, PT ;  /* 0x000000040400720b */ /* 0x000fd60003f28000 */
[----:B------:R-:W-:-:S04]  /*0100*/  @!P0 FSEL R4, R4, R5, P1 ;  /* 0x0000000504048208 */ /* 0x000fc80000800000 */
[C---:B------:R-:W-:Y:S02]  /*0110*/  FSETP.GT.AND P0, PT, R4.reuse, R6, PT ;  /* 0x000000060400720b */ /* 0x040fe40003f04000 */
[----:B------:R-:W-:-:S11]  /*0120*/  FSETP.NAN.AND P1, PT, R4, R4, PT ;  /* 0x000000040400720b */ /* 0x000fd60003f28000 */
[----:B------:R-:W-:-:S04]  /*0130*/  @!P0 FSEL R4, R4, R6, P1 ;  /* 0x0000000604048208 */ /* 0x000fc80000800000 */
[C---:B------:R-:W-:Y:S02]  /*0140*/  FSETP.GT.AND P0, PT, R4.reuse, R7, PT ;  /* 0x000000070400720b */ /* 0x040fe40003f04000 */
[----:B------:R-:W-:-:S11]  /*0150*/  FSETP.NAN.AND P1, PT, R4, R4, PT ;  /* 0x000000040400720b */ /* 0x000fd60003f28000 */
[----:B------:R-:W-:-:S04]  /*0160*/  @!P0 FSEL R4, R4, R7, P1 ;  /* 0x0000000704048208 */ /* 0x000fc80000800000 */
[C---:B------:R-:W-:Y:S01]  /*0170*/  FSETP.NAN.AND P1, PT, R4.reuse, R4, PT ;  /* 0x000000040400720b */ /* 0x040fe20003f28000 */
[----:B------:R-:W2:Y:S02]  /*0180*/  SHFL.BFLY PT, R5, R4, 0x10, 0x1f ;  /* 0x0e001f0004057f89 */ /* 0x000ea400000e0000 */
[----:B--2---:R-:W-:-:S13]  /*0190*/  FSETP.GT.AND P0, PT, R4, R5, PT ;  /* 0x000000050400720b */ /* 0x004fda0003f04000 */
[----:B------:R-:W-:Y:S02]  /*01a0*/  @!P0 FSEL R4, R4, R5, P1 ;  /* 0x0000000504048208 */ /* 0x000fe40000800000 */
[----:B-1----:R1:W5:Y:S02]  /*01b0*/  LDG.E R5, desc[UR6][R2.64] ;  /* 0x0000000602057981 */ /* 0x002364000c1e1900 */
[C---:B------:R-:W-:Y:S02]  /*01c0*/  FSETP.NAN.AND P1, PT, R4.reuse, R4, PT ;  /* 0x000000040400720b */ /* 0x040fe40003f28000 */
[----:B------:R-:W2:Y:S01]  /*01d0*/  SHFL.BFLY PT, R7, R4, 0x8, 0x1f ;  /* 0x0d001f0004077f89 */ /* 0x000ea200000e0000 */
[----:B-1----:R-:W-:Y:S02]  /*01e0*/  SHF.R.U32.HI R2, RZ, 0x3, R9 ;  /* 0x00000003ff027819 */ /* 0x002fe40000011609 */
[----:B--2---:R-:W-:-:S13]  /*01f0*/  FSETP.GT.AND P0, PT, R4, R7, PT ;  /* 0x000000070400720b */ /* 0x004fda0003f04000 */
[----:B------:R-:W-:-:S04]  /*0200*/  @!P0 FSEL R4, R4, R7, P1 ;  /* 0x0000000704048208 */ /* 0x000fc80000800000 */
[C---:B------:R-:W-:Y:S01]  /*0210*/  FSETP.NAN.AND P1, PT, R4.reuse, R4, PT ;  /* 0x000000040400720b */ /* 0x040fe20003f28000 */
[----:B------:R-:W1:Y:S02]  /*0220*/  SHFL.BFLY PT, R7, R4, 0x4, 0x1f ;  /* 0x0c801f0004077f89 */ /* 0x000e6400000e0000 */
[----:B-1----:R-:W-:-:S13]  /*0230*/  FSETP.GT.AND P0, PT, R4, R7, PT ;  /* 0x000000070400720b */ /* 0x002fda0003f04000 */
        /* <DEDUP_REMOVED lines=8> */
[----:B------:R-:W-:Y:S02]  /*02c0*/  @!P0 SEL R4, R4, R3, P1 ;  /* 0x0000000304048207 */ /* 0x000fe40000800000 */
[----:B------:R-:W-:Y:S02]  /*02d0*/  LOP3.LUT R3, R2, 0x4, RZ, 0xc0, !PT ;  /* 0x0000000402037812 */ /* 0x000fe400078ec0ff */
[----:B------:R-:W-:-:S03]  /*02e0*/  LOP3.LUT R2, R9, 0x1, RZ, 0xc0, !PT ;  /* 0x0000000109027812 */ /* 0x000fc600078ec0ff */
[----:B------:R-:W-:Y:S01]  /*02f0*/  @!P2 STS [R3+UR4], R4 ;  /* 0x000000040300a988 */ /* 0x000fe20008000804 */
[----:B------:R-:W-:Y:S01]  /*0300*/  BAR.SYNC.DEFER_BLOCKING 0x0 ;  /* 0x0000000000007b1d */ /* 0x000fe20000010000 */
[----:B------:R-:W-:-:S04]  /*0310*/  ISETP.NE.U32.AND P0, PT, R2, 0x1, PT ;  /* 0x000000010200780c */ /* 0x000fc80003f05070 */
[----:B------:R-:W-:Y:S01]  /*0320*/  ISETP.LT.AND P0, PT, R9, 0x2, P0 ;  /* 0x000000020900780c */ /* 0x000fe20000701270 */
[----:B------:R-:W1:Y:S04]  /*0330*/  @!P3 LDS R8, [R0+UR4] ;  /* 0x000000040008b984 */ /* 0x000e680008000800 */
[----:B-1----:R-:W1:Y:S01]  /*0340*/  SHFL.BFLY PT, R7, R8, 0x1, 0x1f ;  /* 0x0c201f0008077f89 */ /* 0x002e6200000e0000 */
[C---:B------:R-:W-:Y:S02]  /*0350*/  FSETP.NAN.AND P2, PT, R8.reuse, R8, PT ;  /* 0x000000080800720b */ /* 0x040fe40003f48000 */
[----:B-1----:R-:W-:-:S04]  /*0360*/  FSETP.GT.AND P1, PT, R8, R7, PT ;  /* 0x000000070800720b */ /* 0x002fc80003f24000 */
[----:B------:R-:W-:-:S04]  /*0370*/  SEL R7, R8, R7, P1 ;  /* 0x0000000708077207 */ /* 0x000fc80000800000 */
[----:B------:R-:W-:-:S05]  /*0380*/  SEL R7, R8, R7, P2 ;  /* 0x0000000708077207 */ /* 0x000fca0001000000 */
[----:B------:R1:W-:Y:S01]  /*0390*/  @P0 STS [R0+UR4], R7 ;  /* 0x0000000700000988 */ /* 0x0003e20008000804 */
[----:B------:R-:W-:Y:S01]  /*03a0*/  BAR.SYNC.DEFER_BLOCKING 0x0 ;  /* 0x0000000000007b1d */ /* 0x000fe20000010000 */
[----:B------:R-:W-:-:S05]  /*03b0*/  LOP3.LUT P0, RZ, R9, 0x3f, RZ, 0xc0, !PT ;  /* 0x0000003f09ff7812 */ /* 0x000fca000780c0ff */
[----:B------:R-:W2:Y:S02]  /*03c0*/  LDS R4, [UR4] ;  /* 0x00000004ff047984 */ /* 0x000ea40008000800 */
[----:B------:R-:W-:Y:S06]  /*03d0*/  BAR.SYNC.DEFER_BLOCKING 0x0 ;  /* 0x0000000000007b1d */ /* 0x000fec0000010000 */
[----:B-1----:R-:W-:Y:S05]  /*03e0*/  @P0 EXIT ;  /* 0x000000000000094d */ /* 0x002fea0003800000 */
[----:B------:R-:W0:Y:S01]  /*03f0*/  LDC.64 R2, c[0x0][0x210] ;  /* 0x00008400ff027b82 */ /* 0x000e220000000a00 */
[----:B--2---:R-:W-:-:S04]  /*0400*/  FADD R4, RZ, R4 ;  /* 0x00000004ff047221 */ /* 0x004fc80000000000 */
[----:B------:R-:W-:-:S04]  /*0410*/  FMUL R4, R4, 0.10000000149011611938 ;  /* 0x3dcccccd04047820 */ /* 0x000fc80000400000 */
[----:B-----5:R-:W-:-:S05]  /*0420*/  FFMA R5, R5, 0.89999997615814208984, R4 ;  /* 0x3f66666605057823 */ /* 0x020fca0000000004 */
[----:B0-----:R-:W-:Y:S01]  /*0430*/  STG.E desc[UR6][R2.64], R5 ;  /* 0x0000000502007986 */ /* 0x001fe2000c101906 */
[----:B------:R-:W-:Y:S05]  /*0440*/  EXIT ;  /* 0x000000000000794d */ /* 0x000fea0003800000 */
.L_x_0:
[----:B------:R-:W-:-:S00]  /*0450*/  BRA `(.L_x_0) ;  /* 0xfffffffc00fc7947 */ /* 0x000fc0000383ffff */
[----:B------:R-:W-:-:S00]  /*0460*/  NOP ;  /* 0x0000000000007918 */ /* 0x000fc00000000000 */
        /* <DEDUP_REMOVED lines=9> */
.L_x_1:


//--------------------- .nv.shared.triton_per_fused_add_max_mul_0 --------------------------
	.section	.nv.shared.triton_per_fused_add_max_mul_0,"aw",@nobits
	.sectionflags	@""
	.align	16
	.zero		1024


//--------------------- .nv.constant0.triton_per_fused_add_max_mul_0 --------------------------
	.section	.nv.constant0.triton_per_fused_add_max_mul_0,"a",@progbits
	.sectionflags	@""
	.align	4
.nv.constant0.triton_per_fused_add_max_mul_0:
	.zero		556
